//
// Generated by NVIDIA NVVM Compiler
//
// Compiler Build ID: CL-36424714
// Cuda compilation tools, release 13.0, V13.0.88
// Based on NVVM 20.0.0
//

.version 9.0
.target sm_100
.address_size 64

	// .globl	_Z17MatMulTiledKernelPfS_S_i

.visible .entry _Z17MatMulTiledKernelPfS_S_i(
	.param .u64 .ptr .align 1 _Z17MatMulTiledKernelPfS_S_i_param_0,
	.param .u64 .ptr .align 1 _Z17MatMulTiledKernelPfS_S_i_param_1,
	.param .u64 .ptr .align 1 _Z17MatMulTiledKernelPfS_S_i_param_2,
	.param .u32 _Z17MatMulTiledKernelPfS_S_i_param_3
)
{


	ret;

}


// ===== COMPILED SASS (sm_100) =====

	.target	sm_100

	.elftype	@"ET_EXEC"


//--------------------- .note.nv.tkinfo           --------------------------
	.section	.note.nv.tkinfo,"",@"SHT_NOTE"
	.sectionflags	@"SHF_NOTE_NV_TKINFO"
	.tkinfo
        /*0018*/ 	.word	0x00000002
        /*0030*/ 	.string	""
        /*0030*/ 	.string	"ptxas"
        /*0030*/ 	.string	"Cuda compilation tools, release 13.0, V13.0.88"
        /*0030*/ 	.string	"Build cuda_13.0.r13.0/compiler.36424714_0"
        /*0030*/ 	.string	"-arch sm_100 -m 64 "



//--------------------- .note.nv.cuinfo           --------------------------
	.section	.note.nv.cuinfo,"",@"SHT_NOTE"
	.sectionflags	@"SHF_NOTE_NV_CUINFO"
        /*0018*/ 	.short	0x0002
        /*001a*/ 	.short	0x0064
        /*001c*/ 	.short	0x0082
	.zero		2


//--------------------- .nv.info                  --------------------------
	.section	.nv.info,"",@"SHT_CUDA_INFO"
	.align	4


	//----- nvinfo : EIATTR_REGCOUNT
	.align		4
        /*0000*/ 	.byte	0x04, 0x2f
        /*0002*/ 	.short	(.L_1 - .L_0)
	.align		4
.L_0:
        /*0004*/ 	.word	index@(_Z17MatMulTiledKernelPfS_S_i)
        /*0008*/ 	.word	0x00000004


	//----- nvinfo : EIATTR_FRAME_SIZE
	.align		4
.L_1:
        /*000c*/ 	.byte	0x04, 0x11
        /*000e*/ 	.short	(.L_3 - .L_2)
	.align		4
.L_2:
        /*0010*/ 	.word	index@(_Z17MatMulTiledKernelPfS_S_i)
        /*0014*/ 	.word	0x00000000


	//----- nvinfo : EIATTR_MIN_STACK_SIZE
	.align		4
.L_3:
        /*0018*/ 	.byte	0x04, 0x12
        /*001a*/ 	.short	(.L_5 - .L_4)
	.align		4
.L_4:
        /*001c*/ 	.word	index@(_Z17MatMulTiledKernelPfS_S_i)
        /*0020*/ 	.word	0x00000000
.L_5:


//--------------------- .nv.compat                --------------------------
	.section	.nv.compat,"",@"SHT_CUDA_COMPAT_INFO"
	.align	4
        /*0000*/ 	.byte	0x02, 0x09, 0x00, 0x00, 0x02, 0x02, 0x01, 0x00, 0x02, 0x05, 0x05, 0x00, 0x03, 0x07, 0x01, 0x01
        /*0010*/ 	.byte	0x02, 0x03, 0x00, 0x00, 0x02, 0x06, 0x01, 0x00, 0x04, 0x0b, 0x08, 0x00, 0x09, 0x00, 0x00, 0x00
        /*0020*/ 	.byte	0x00, 0x00, 0x00, 0x00


//--------------------- .nv.info._Z17MatMulTiledKernelPfS_S_i --------------------------
	.section	.nv.info._Z17MatMulTiledKernelPfS_S_i,"",@"SHT_CUDA_INFO"
	.sectionflags	@""
	.align	4


	//----- nvinfo : EIATTR_CUDA_API_VERSION
	.align		4
        /*0000*/ 	.byte	0x04, 0x37
        /*0002*/ 	.short	(.L_7 - .L_6)
.L_6:
        /*0004*/ 	.word	0x00000082


	//----- nvinfo : EIATTR_KPARAM_INFO
	.align		4
.L_7:
        /*0008*/ 	.byte	0x04, 0x17
        /*000a*/ 	.short	(.L_9 - .L_8)
.L_8:
        /*000c*/ 	.word	0x00000000
        /*0010*/ 	.short	0x0003
        /*0012*/ 	.short	0x0018
        /*0014*/ 	.byte	0x00, 0xf0, 0x11, 0x00


	//----- nvinfo : EIATTR_KPARAM_INFO
	.align		4
.L_9:
        /*0018*/ 	.byte	0x04, 0x17
        /*001a*/ 	.short	(.L_11 - .L_10)
.L_10:
        /*001c*/ 	.word	0x00000000
        /*0020*/ 	.short	0x0002
        /*0022*/ 	.short	0x0010
        /*0024*/ 	.byte	0x00, 0xf5, 0x21, 0x00


	//----- nvinfo : EIATTR_KPARAM_INFO
	.align		4
.L_11:
        /*0028*/ 	.byte	0x04, 0x17
        /*002a*/ 	.short	(.L_13 - .L_12)
.L_12:
        /*002c*/ 	.word	0x00000000
        /*0030*/ 	.short	0x0001
        /*0032*/ 	.short	0x0008
        /*0034*/ 	.byte	0x00, 0xf5, 0x21, 0x00


	//----- nvinfo : EIATTR_KPARAM_INFO
	.align		4
.L_13:
        /*0038*/ 	.byte	0x04, 0x17
        /*003a*/ 	.short	(.L_15 - .L_14)
.L_14:
        /*003c*/ 	.word	0x00000000
        /*0040*/ 	.short	0x0000
        /*0042*/ 	.short	0x0000
        /*0044*/ 	.byte	0x00, 0xf5, 0x21, 0x00


	//----- nvinfo : EIATTR_SPARSE_MMA_MASK
	.align		4
.L_15:
        /*0048*/ 	.byte	0x03, 0x50
        /*004a*/ 	.short	0x0000


	//----- nvinfo : EIATTR_MAXREG_COUNT
	.align		4
        /*004c*/ 	.byte	0x03, 0x1b
        /*004e*/ 	.short	0x00ff


	//----- nvinfo : EIATTR_MERCURY_ISA_VERSION
	.align		4
        /*0050*/ 	.byte	0x03, 0x5f
        /*0052*/ 	.short	0x0101


	//----- nvinfo : EIATTR_VRC_CTA_INIT_COUNT
	.align		4
        /*0054*/ 	.byte	0x02, 0x4a
	.zero		1
	.zero		1


	//----- nvinfo : EIATTR_EXIT_INSTR_OFFSETS
	.align		4
        /*0058*/ 	.byte	0x04, 0x1c
        /*005a*/ 	.short	(.L_17 - .L_16)


	//   ....[0]....
.L_16:
        /*005c*/ 	.word	0x00000010


	//----- nvinfo : EIATTR_CBANK_PARAM_SIZE
	.align		4
.L_17:
        /*0060*/ 	.byte	0x03, 0x19
        /*0062*/ 	.short	0x001c


	//----- nvinfo : EIATTR_PARAM_CBANK
	.align		4
        /*0064*/ 	.byte	0x04, 0x0a
        /*0066*/ 	.short	(.L_19 - .L_18)
	.align		4
.L_18:
        /*0068*/ 	.word	index@(.nv.constant0._Z17MatMulTiledKernelPfS_S_i)
        /*006c*/ 	.short	0x0380
        /*006e*/ 	.short	0x001c


	//----- nvinfo : EIATTR_SW_WAR
	.align		4
.L_19:
        /*0070*/ 	.byte	0x04, 0x36
        /*0072*/ 	.short	(.L_21 - .L_20)
.L_20:
        /*0074*/ 	.word	0x00000008
.L_21:


//--------------------- .nv.callgraph             --------------------------
	.section	.nv.callgraph,"",@"SHT_CUDA_CALLGRAPH"
	.align	4
	.sectionentsize	8
	.align		4
        /*0000*/ 	.word	0x00000000
	.align		4
        /*0004*/ 	.word	0xffffffff
	.align		4
        /*0008*/ 	.word	0x00000000
	.align		4
        /*000c*/ 	.word	0xfffffffe
	.align		4
        /*0010*/ 	.word	0x00000000
	.align		4
        /*0014*/ 	.word	0xfffffffd
	.align		4
        /*0018*/ 	.word	0x00000000
	.align		4
        /*001c*/ 	.word	0xfffffffc


//--------------------- .text._Z17MatMulTiledKernelPfS_S_i --------------------------
	.section	.text._Z17MatMulTiledKernelPfS_S_i,"ax",@progbits
	.align	128
        .global         _Z17MatMulTiledKernelPfS_S_i
        .type           _Z17MatMulTiledKernelPfS_S_i,@function
        .size           _Z17MatMulTiledKernelPfS_S_i,(.L_x_1 - _Z17MatMulTiledKernelPfS_S_i)
        .other          _Z17MatMulTiledKernelPfS_S_i,@"STO_CUDA_ENTRY STV_DEFAULT"
_Z17MatMulTiledKernelPfS_S_i:
.text._Z17MatMulTiledKernelPfS_S_i:
[----:B------:R-:W-:Y:S01]  /*0000*/  LDC R1, c[0x0][0x37c] ;  /* 0x0000df00ff017b82 */ /* 0x000fe20000000800 */
[----:B------:R-:W-:Y:S05]  /*0010*/  EXIT ;  /* 0x000000000000794d */ /* 0x000fea0003800000 */
.L_x_0:
[----:B------:R-:W-:-:S00]  /*0020*/  BRA `(.L_x_0) ;  /* 0xfffffffc00fc7947 */ /* 0x000fc0000383ffff */
[----:B------:R-:W-:-:S00]  /*0030*/  NOP ;  /* 0x0000000000007918 */ /* 0x000fc00000000000 */
        /* <DEDUP_REMOVED lines=12> */
.L_x_1:


//--------------------- .nv.shared.reserved.0     --------------------------
	.section	.nv.shared.reserved.0,"aw",@nobits
	.weak		__nv_reservedSMEM_offset_0_alias
	.size		__nv_reservedSMEM_offset_0_alias, 0, 64
	.other		__nv_reservedSMEM_offset_0_alias,@"STO_CUDA_RESERVED_SHARED STV_DEFAULT"
__nv_reservedSMEM_offset_0_alias:
	.zero		0
	.zero		64


//--------------------- .nv.constant0._Z17MatMulTiledKernelPfS_S_i --------------------------
	.section	.nv.constant0._Z17MatMulTiledKernelPfS_S_i,"a",@progbits
	.sectionflags	@""
	.align	4
.nv.constant0._Z17MatMulTiledKernelPfS_S_i:
	.zero		924


//--------------------- SYMBOLS --------------------------

	.type		.nv.reservedSmem.offset0,@object
	.size		.nv.reservedSmem.offset0,0x4
